	.headerflags	@"EF_CUDA_TEXMODE_UNIFIED EF_CUDA_64BIT_ADDRESS EF_CUDA_ACCELERATORS EF_CUDA_SM90 EF_CUDA_VIRTUAL_SM(EF_CUDA_SM90)"
	.elftype	@"ET_EXEC"


//--------------------- .nv.info                  --------------------------
	.section	.nv.info,"",@"SHT_CUDA_INFO"
	.align	4


	//----- nvinfo : EIATTR_REGCOUNT
	.align		4
        /*0000*/ 	.byte	0x04, 0x2f
        /*0002*/ 	.short	(.L_3 - .L_2)
	.align		4
.L_2:
        /*0004*/ 	.word	index@(triton_poi_fused__native_batch_norm_legit_no_training_relu_6)
        /*0008*/ 	.word	0x00000011


	//----- nvinfo : EIATTR_MIN_STACK_SIZE
	.align		4
.L_3:
        /*000c*/ 	.byte	0x04, 0x12
        /*000e*/ 	.short	(.L_5 - .L_4)
	.align		4
.L_4:
        /*0010*/ 	.word	index@(triton_poi_fused__native_batch_norm_legit_no_training_relu_6)
        /*0014*/ 	.word	0x00000000


	//----- nvinfo : EIATTR_FRAME_SIZE
	.align		4
.L_5:
        /*0018*/ 	.byte	0x04, 0x11
        /*001a*/ 	.short	(.L_7 - .L_6)
	.align		4
.L_6:
        /*001c*/ 	.word	index@(triton_poi_fused__native_batch_norm_legit_no_training_relu_6)
        /*0020*/ 	.word	0x00000000


	//----- nvinfo : EIATTR_MIN_STACK_SIZE
	.align		4
.L_7:
        /*0024*/ 	.byte	0x04, 0x12
        /*0026*/ 	.short	(.L_9 - .L_8)
	.align		4
.L_8:
        /*0028*/ 	.word	index@(triton_poi_fused__native_batch_norm_legit_no_training_relu_6)
        /*002c*/ 	.word	0x00000000
.L_9:


//--------------------- .nv.info.triton_poi_fused__native_batch_norm_legit_no_training_relu_6 --------------------------
	.section	.nv.info.triton_poi_fused__native_batch_norm_legit_no_training_relu_6,"",@"SHT_CUDA_INFO"
	.sectionflags	@""
	.align	4


	//----- nvinfo : EIATTR_CUDA_API_VERSION
	.align		4
        /*0000*/ 	.byte	0x04, 0x37
        /*0002*/ 	.short	(.L_11 - .L_10)
.L_10:
        /*0004*/ 	.word	0x0000007c


	//----- nvinfo : EIATTR_KPARAM_INFO
	.align		4
.L_11:
        /*0008*/ 	.byte	0x04, 0x17
        /*000a*/ 	.short	(.L_13 - .L_12)
.L_12:
        /*000c*/ 	.word	0x00000000
        /*0010*/ 	.short	0x0006
        /*0012*/ 	.short	0x0030
        /*0014*/ 	.byte	0x00, 0xf0, 0x11, 0x00


	//----- nvinfo : EIATTR_KPARAM_INFO
	.align		4
.L_13:
        /*0018*/ 	.byte	0x04, 0x17
        /*001a*/ 	.short	(.L_15 - .L_14)
.L_14:
        /*001c*/ 	.word	0x00000000
        /*0020*/ 	.short	0x0005
        /*0022*/ 	.short	0x0028
        /*0024*/ 	.byte	0x00, 0xf4, 0x21, 0x00


	//----- nvinfo : EIATTR_KPARAM_INFO
	.align		4
.L_15:
        /*0028*/ 	.byte	0x04, 0x17
        /*002a*/ 	.short	(.L_17 - .L_16)
.L_16:
        /*002c*/ 	.word	0x00000000
        /*0030*/ 	.short	0x0004
        /*0032*/ 	.short	0x0020
        /*0034*/ 	.byte	0x00, 0xf4, 0x21, 0x00


	//----- nvinfo : EIATTR_KPARAM_INFO
	.align		4
.L_17:
        /*0038*/ 	.byte	0x04, 0x17
        /*003a*/ 	.short	(.L_19 - .L_18)
.L_18:
        /*003c*/ 	.word	0x00000000
        /*0040*/ 	.short	0x0003
        /*0042*/ 	.short	0x0018
        /*0044*/ 	.byte	0x00, 0xf4, 0x21, 0x00


	//----- nvinfo : EIATTR_KPARAM_INFO
	.align		4
.L_19:
        /*0048*/ 	.byte	0x04, 0x17
        /*004a*/ 	.short	(.L_21 - .L_20)
.L_20:
        /*004c*/ 	.word	0x00000000
        /*0050*/ 	.short	0x0002
        /*0052*/ 	.short	0x0010
        /*0054*/ 	.byte	0x00, 0xf4, 0x21, 0x00


	//----- nvinfo : EIATTR_KPARAM_INFO
	.align		4
.L_21:
        /*0058*/ 	.byte	0x04, 0x17
        /*005a*/ 	.short	(.L_23 - .L_22)
.L_22:
        /*005c*/ 	.word	0x00000000
        /*0060*/ 	.short	0x0001
        /*0062*/ 	.short	0x0008
        /*0064*/ 	.byte	0x00, 0xf4, 0x21, 0x00


	//----- nvinfo : EIATTR_KPARAM_INFO
	.align		4
.L_23:
        /*0068*/ 	.byte	0x04, 0x17
        /*006a*/ 	.short	(.L_25 - .L_24)
.L_24:
        /*006c*/ 	.word	0x00000000
        /*0070*/ 	.short	0x0000
        /*0072*/ 	.short	0x0000
        /*0074*/ 	.byte	0x00, 0xf4, 0x21, 0x00


	//----- nvinfo : EIATTR_SPARSE_MMA_MASK
	.align		4
.L_25:
        /*0078*/ 	.byte	0x03, 0x50
        /*007a*/ 	.short	0x0000


	//----- nvinfo : EIATTR_MAXREG_COUNT
	.align		4
        /*007c*/ 	.byte	0x03, 0x1b
        /*007e*/ 	.short	0x00ff


	//----- nvinfo : EIATTR_EXIT_INSTR_OFFSETS
	.align		4
        /*0080*/ 	.byte	0x04, 0x1c
        /*0082*/ 	.short	(.L_27 - .L_26)


	//   ....[0]....
.L_26:
        /*0084*/ 	.word	0x00000350


	//----- nvinfo : EIATTR_REQNTID
	.align		4
.L_27:
        /*0088*/ 	.byte	0x04, 0x10
        /*008a*/ 	.short	(.L_29 - .L_28)
.L_28:
        /*008c*/ 	.word	0x00000100
        /*0090*/ 	.word	0x00000001
        /*0094*/ 	.word	0x00000001


	//----- nvinfo : EIATTR_CBANK_PARAM_SIZE
	.align		4
.L_29:
        /*0098*/ 	.byte	0x03, 0x19
        /*009a*/ 	.short	0x0034


	//----- nvinfo : EIATTR_PARAM_CBANK
	.align		4
        /*009c*/ 	.byte	0x04, 0x0a
        /*009e*/ 	.short	(.L_31 - .L_30)
	.align		4
.L_30:
        /*00a0*/ 	.word	index@(.nv.constant0.triton_poi_fused__native_batch_norm_legit_no_training_relu_6)
        /*00a4*/ 	.short	0x0210
        /*00a6*/ 	.short	0x0034


	//----- nvinfo : EIATTR_SW_WAR
	.align		4
.L_31:
        /*00a8*/ 	.byte	0x04, 0x36
        /*00aa*/ 	.short	(.L_33 - .L_32)
.L_32:
        /*00ac*/ 	.word	0x00000008
.L_33:


//--------------------- .nv.callgraph             --------------------------
	.section	.nv.callgraph,"",@"SHT_CUDA_CALLGRAPH"
	.align	4
	.sectionentsize	8
	.align		4
        /*0000*/ 	.word	0x00000000
	.align		4
        /*0004*/ 	.word	0xffffffff
	.align		4
        /*0008*/ 	.word	0x00000000
	.align		4
        /*000c*/ 	.word	0xfffffffe
	.align		4
        /*0010*/ 	.word	0x00000000
	.align		4
        /*0014*/ 	.word	0xfffffffd
	.align		4
        /*0018*/ 	.word	0x00000000
	.align		4
        /*001c*/ 	.word	0xfffffffc


//--------------------- .nv.constant4             --------------------------
	.section	.nv.constant4,"a",@progbits
	.align	8
	.align		8
.nv.constant4:
        /*0000*/ 	.dword	_$_str
	.align		8
        /*0008*/ 	.dword	_$_str_$_2


//--------------------- .text.triton_poi_fused__native_batch_norm_legit_no_training_relu_6 --------------------------
	.section	.text.triton_poi_fused__native_batch_norm_legit_no_training_relu_6,"ax",@progbits
	.align	128
        .global         triton_poi_fused__native_batch_norm_legit_no_training_relu_6
        .type           triton_poi_fused__native_batch_norm_legit_no_training_relu_6,@function
        .size           triton_poi_fused__native_batch_norm_legit_no_training_relu_6,(.L_x_1 - triton_poi_fused__native_batch_norm_legit_no_training_relu_6)
        .other          triton_poi_fused__native_batch_norm_legit_no_training_relu_6,@"STO_CUDA_ENTRY STV_DEFAULT"
triton_poi_fused__native_batch_norm_legit_no_training_relu_6:
.text.triton_poi_fused__native_batch_norm_legit_no_training_relu_6:
[----:B------:R-:W-:Y:S01]  /*0000*/  LDC R1, c[0x0][0x28] ;  /* 0x00000a00ff017b82 */ /* 0x000fe20000000800 */
[----:B------:R-:W1:Y:S07]  /*0010*/  S2R R0, SR_TID.X ;  /* 0x0000000000007919 */ /* 0x000e6e0000002100 */
[----:B------:R-:W2:Y:S01]  /*0020*/  LDC.64 R6, c[0x0][0x220] ;  /* 0x00008800ff067b82 */ /* 0x000ea20000000a00 */
[----:B------:R-:W-:Y:S01]  /*0030*/  ULDC.64 UR4, c[0x0][0x208] ;  /* 0x0000820000047ab9 */ /* 0x000fe20000000a00 */
[----:B------:R-:W3:Y:S06]  /*0040*/  S2R R5, SR_CTAID.X ;  /* 0x0000000000057919 */ /* 0x000eec0000002500 */
[----:B------:R-:W4:Y:S08]  /*0050*/  LDC.64 R8, c[0x0][0x228] ;  /* 0x00008a00ff087b82 */ /* 0x000f300000000a00 */
[----:B------:R-:W5:Y:S01]  /*0060*/  LDC.64 R10, c[0x0][0x230] ;  /* 0x00008c00ff0a7b82 */ /* 0x000f620000000a00 */
[----:B-1----:R-:W-:-:S02]  /*0070*/  SHF.L.U32 R0, R0, 0x1, RZ ;  /* 0x0000000100007819 */ /* 0x002fc400000006ff */
[----:B---3--:R-:W-:Y:S02]  /*0080*/  SHF.R.S32.HI R3, RZ, 0x16, R5 ;  /* 0x00000016ff037819 */ /* 0x008fe40000011405 */
[----:B------:R-:W-:Y:S02]  /*0090*/  LOP3.LUT R0, R0, 0x1fe, RZ, 0xc0, !PT ;  /* 0x000001fe00007812 */ /* 0x000fe400078ec0ff */
[----:B------:R-:W-:Y:S02]  /*00a0*/  SGXT R3, R3, 0x1 ;  /* 0x000000010303781a */ /* 0x000fe40000000200 */
[----:B------:R-:W-:Y:S02]  /*00b0*/  LEA R0, R5, R0, 0x9 ;  /* 0x0000000005007211 */ /* 0x000fe400078e48ff */
[----:B------:R-:W1:Y:S02]  /*00c0*/  LDC.64 R4, c[0x0][0x218] ;  /* 0x00008600ff047b82 */ /* 0x000e640000000a00 */
[----:B------:R-:W-:-:S04]  /*00d0*/  LEA.HI R3, R3, R0, RZ, 0xa ;  /* 0x0000000003037211 */ /* 0x000fc800078f50ff */
[----:B------:R-:W-:-:S04]  /*00e0*/  SHF.R.S32.HI R3, RZ, 0xa, R3 ;  /* 0x0000000aff037819 */ /* 0x000fc80000011403 */
[----:B------:R-:W-:-:S04]  /*00f0*/  LEA.HI R2, R3, R3, RZ, 0x5 ;  /* 0x0000000303027211 */ /* 0x000fc800078f28ff */
[----:B------:R-:W-:-:S04]  /*0100*/  LOP3.LUT R2, R2, 0xffffffe0, RZ, 0xc0, !PT ;  /* 0xffffffe002027812 */ /* 0x000fc800078ec0ff */
[----:B------:R-:W-:Y:S02]  /*0110*/  IADD3 R13, R3, -R2, RZ ;  /* 0x80000002030d7210 */ /* 0x000fe40007ffe0ff */
[----:B------:R-:W3:Y:S03]  /*0120*/  LDC.64 R2, c[0x0][0x210] ;  /* 0x00008400ff027b82 */ /* 0x000ee60000000a00 */
[----:B--2---:R-:W-:-:S06]  /*0130*/  IMAD.WIDE R6, R13, 0x4, R6 ;  /* 0x000000040d067825 */ /* 0x004fcc00078e0206 */
[----:B------:R-:W2:Y:S01]  /*0140*/  LDG.E.EL R6, desc[UR4][R6.64] ;  /* 0x0000000406067981 */ /* 0x000ea2000c2e1900 */
[----:B-1----:R-:W-:-:S05]  /*0150*/  IMAD.WIDE R4, R13, 0x4, R4 ;  /* 0x000000040d047825 */ /* 0x002fca00078e0204 */
[----:B------:R1:W2:Y:S01]  /*0160*/  LDG.E.EL R12, desc[UR4][R4.64] ;  /* 0x00000004040c7981 */ /* 0x0002a2000c2e1900 */
[----:B---3--:R-:W-:Y:S01]  /*0170*/  IMAD.WIDE R2, R0, 0x4, R2 ;  /* 0x0000000400027825 */ /* 0x008fe200078e0202 */
[----:B------:R-:W-:Y:S01]  /*0180*/  HFMA2.MMA R14, -RZ, RZ, 1.625, 0 ;  /* 0x3e800000ff0e7435 */ /* 0x000fe200000001ff */
[----:B-1----:R-:W1:Y:S04]  /*0190*/  LDC.64 R4, c[0x0][0x238] ;  /* 0x00008e00ff047b82 */ /* 0x002e680000000a00 */
[----:B------:R-:W3:Y:S01]  /*01a0*/  LDG.E.64 R2, desc[UR4][R2.64] ;  /* 0x0000000402027981 */ /* 0x000ee2000c1e1b00 */
[----:B----4-:R-:W-:-:S04]  /*01b0*/  IMAD.WIDE R8, R13, 0x4, R8 ;  /* 0x000000040d087825 */ /* 0x010fc800078e0208 */
[----:B-----5:R-:W-:Y:S02]  /*01c0*/  IMAD.WIDE R10, R13, 0x4, R10 ;  /* 0x000000040d0a7825 */ /* 0x020fe400078e020a */
[----:B------:R-:W4:Y:S04]  /*01d0*/  LDG.E.EL R8, desc[UR4][R8.64] ;  /* 0x0000000408087981 */ /* 0x000f28000c2e1900 */
[----:B------:R-:W4:Y:S01]  /*01e0*/  LDG.E.EL R11, desc[UR4][R10.64] ;  /* 0x000000040a0b7981 */ /* 0x000f22000c2e1900 */
[----:B-1----:R-:W-:-:S04]  /*01f0*/  IMAD.WIDE R4, R0, 0x4, R4 ;  /* 0x0000000400047825 */ /* 0x002fc800078e0204 */
[----:B--2---:R-:W-:-:S04]  /*0200*/  FADD R6, R6, 9.9999997473787516356e-06 ;  /* 0x3727c5ac06067421 */ /* 0x004fc80000000000 */
[----:B------:R-:W1:Y:S02]  /*0210*/  MUFU.SQRT R7, R6 ;  /* 0x0000000600077308 */ /* 0x000e640000002000 */
[C---:B-1----:R-:W-:Y:S02]  /*0220*/  FSETP.GT.AND P0, PT, R7.reuse, 8.50705917302346158658e+37, PT ;  /* 0x7e8000000700780b */ /* 0x042fe40003f04000 */
[----:B------:R-:W-:-:S11]  /*0230*/  FSETP.GEU.AND P1, PT, R7, 1.175494350822287508e-38, PT ;  /* 0x008000000700780b */ /* 0x000fd60003f2e000 */
[----:B------:R-:W-:-:S04]  /*0240*/  @P0 FMUL R7, R7, 0.25 ;  /* 0x3e80000007070820 */ /* 0x000fc80000400000 */
[----:B------:R-:W-:-:S06]  /*0250*/  @!P1 FMUL R7, R7, 16777216 ;  /* 0x4b80000007079820 */ /* 0x000fcc0000400000 */
[----:B------:R-:W1:Y:S01]  /*0260*/  MUFU.RCP R7, R7 ;  /* 0x0000000700077308 */ /* 0x000e620000001000 */
[----:B------:R-:W-:Y:S01]  /*0270*/  FSEL R14, R14, 1, P0 ;  /* 0x3f8000000e0e7808 */ /* 0x000fe20000000000 */
[----:B---3--:R-:W-:-:S04]  /*0280*/  FADD R2, R2, -R12 ;  /* 0x8000000c02027221 */ /* 0x008fc80000000000 */
[----:B------:R-:W-:Y:S01]  /*0290*/  @!P1 FMUL R14, R14, 16777216 ;  /* 0x4b8000000e0e9820 */ /* 0x000fe20000400000 */
[----:B------:R-:W-:-:S03]  /*02a0*/  FADD R3, R3, -R12 ;  /* 0x8000000c03037221 */ /* 0x000fc60000000000 */
[----:B-1----:R-:W-:-:S04]  /*02b0*/  FMUL R14, R7, R14 ;  /* 0x0000000e070e7220 */ /* 0x002fc80000400000 */
[-C--:B------:R-:W-:Y:S01]  /*02c0*/  FMUL R2, R2, R14.reuse ;  /* 0x0000000e02027220 */ /* 0x080fe20000400000 */
[----:B------:R-:W-:-:S03]  /*02d0*/  FMUL R14, R3, R14 ;  /* 0x0000000e030e7220 */ /* 0x000fc60000400000 */
[C-C-:B----4-:R-:W-:Y:S01]  /*02e0*/  FFMA R2, R8.reuse, R2, R11.reuse ;  /* 0x0000000208027223 */ /* 0x150fe2000000000b */
[----:B------:R-:W-:-:S04]  /*02f0*/  FFMA R14, R8, R14, R11 ;  /* 0x0000000e080e7223 */ /* 0x000fc8000000000b */
[----:B------:R-:W-:Y:S02]  /*0300*/  FSETP.GEU.AND P0, PT, R2, RZ, PT ;  /* 0x000000ff0200720b */ /* 0x000fe40003f0e000 */
[----:B------:R-:W-:Y:S02]  /*0310*/  FSETP.GEU.AND P1, PT, R14, RZ, PT ;  /* 0x000000ff0e00720b */ /* 0x000fe40003f2e000 */
[----:B------:R-:W-:Y:S02]  /*0320*/  FSEL R2, R2, RZ, P0 ;  /* 0x000000ff02027208 */ /* 0x000fe40000000000 */
[----:B------:R-:W-:-:S05]  /*0330*/  FSEL R3, R14, RZ, P1 ;  /* 0x000000ff0e037208 */ /* 0x000fca0000800000 */
[----:B------:R-:W-:Y:S01]  /*0340*/  STG.E.64 desc[UR4][R4.64], R2 ;  /* 0x0000000204007986 */ /* 0x000fe2000c101b04 */
[----:B------:R-:W-:Y:S05]  /*0350*/  EXIT ;  /* 0x000000000000794d */ /* 0x000fea0003800000 */
.L_x_0:
[----:B------:R-:W-:-:S00]  /*0360*/  BRA `(.L_x_0) ;  /* 0xfffffffc00fc7947 */ /* 0x000fc0000383ffff */
[----:B------:R-:W-:-:S00]  /*0370*/  NOP ;  /* 0x0000000000007918 */ /* 0x000fc00000000000 */
        /* <DEDUP_REMOVED lines=8> */
.L_x_1:


//--------------------- .nv.global.init           --------------------------
	.section	.nv.global.init,"aw",@progbits
.nv.global.init:
	.type		_$_str,@object
	.size		_$_str,(_$_str_$_2 - _$_str)
_$_str:
        /*0000*/ 	.byte	0x5f, 0x5f, 0x43, 0x55, 0x44, 0x41, 0x5f, 0x46, 0x54, 0x5a, 0x00
	.type		_$_str_$_2,@object
	.size		_$_str_$_2,(.L_1 - _$_str_$_2)
_$_str_$_2:
        /*000b*/ 	.byte	0x5f, 0x5f, 0x43, 0x55, 0x44, 0x41, 0x5f, 0x50, 0x52, 0x45, 0x43, 0x5f, 0x53, 0x51, 0x52, 0x54
        /*001b*/ 	.byte	0x00
.L_1:


//--------------------- .nv.constant0.triton_poi_fused__native_batch_norm_legit_no_training_relu_6 --------------------------
	.section	.nv.constant0.triton_poi_fused__native_batch_norm_legit_no_training_relu_6,"a",@progbits
	.sectionflags	@""
	.align	4
.nv.constant0.triton_poi_fused__native_batch_norm_legit_no_training_relu_6:
	.zero		580
